	.headerflags	@"EF_CUDA_TEXMODE_UNIFIED EF_CUDA_64BIT_ADDRESS EF_CUDA_ACCELERATORS EF_CUDA_SM90 EF_CUDA_VIRTUAL_SM(EF_CUDA_SM90)"
	.elftype	@"ET_EXEC"


//--------------------- .nv.info                  --------------------------
	.section	.nv.info,"",@"SHT_CUDA_INFO"
	.align	4


	//----- nvinfo : EIATTR_REGCOUNT
	.align		4
        /*0000*/ 	.byte	0x04, 0x2f
        /*0002*/ 	.short	(.L_3 - .L_2)
	.align		4
.L_2:
        /*0004*/ 	.word	index@(triton_poi_fused__native_batch_norm_legit_no_training_relu_13)
        /*0008*/ 	.word	0x00000026


	//----- nvinfo : EIATTR_MIN_STACK_SIZE
	.align		4
.L_3:
        /*000c*/ 	.byte	0x04, 0x12
        /*000e*/ 	.short	(.L_5 - .L_4)
	.align		4
.L_4:
        /*0010*/ 	.word	index@(triton_poi_fused__native_batch_norm_legit_no_training_relu_13)
        /*0014*/ 	.word	0x00000000


	//----- nvinfo : EIATTR_FRAME_SIZE
	.align		4
.L_5:
        /*0018*/ 	.byte	0x04, 0x11
        /*001a*/ 	.short	(.L_7 - .L_6)
	.align		4
.L_6:
        /*001c*/ 	.word	index@(triton_poi_fused__native_batch_norm_legit_no_training_relu_13)
        /*0020*/ 	.word	0x00000000


	//----- nvinfo : EIATTR_MIN_STACK_SIZE
	.align		4
.L_7:
        /*0024*/ 	.byte	0x04, 0x12
        /*0026*/ 	.short	(.L_9 - .L_8)
	.align		4
.L_8:
        /*0028*/ 	.word	index@(triton_poi_fused__native_batch_norm_legit_no_training_relu_13)
        /*002c*/ 	.word	0x00000000
.L_9:


//--------------------- .nv.info.triton_poi_fused__native_batch_norm_legit_no_training_relu_13 --------------------------
	.section	.nv.info.triton_poi_fused__native_batch_norm_legit_no_training_relu_13,"",@"SHT_CUDA_INFO"
	.sectionflags	@""
	.align	4


	//----- nvinfo : EIATTR_CUDA_API_VERSION
	.align		4
        /*0000*/ 	.byte	0x04, 0x37
        /*0002*/ 	.short	(.L_11 - .L_10)
.L_10:
        /*0004*/ 	.word	0x0000007c


	//----- nvinfo : EIATTR_KPARAM_INFO
	.align		4
.L_11:
        /*0008*/ 	.byte	0x04, 0x17
        /*000a*/ 	.short	(.L_13 - .L_12)
.L_12:
        /*000c*/ 	.word	0x00000000
        /*0010*/ 	.short	0x0005
        /*0012*/ 	.short	0x0028
        /*0014*/ 	.byte	0x00, 0xf0, 0x11, 0x00


	//----- nvinfo : EIATTR_KPARAM_INFO
	.align		4
.L_13:
        /*0018*/ 	.byte	0x04, 0x17
        /*001a*/ 	.short	(.L_15 - .L_14)
.L_14:
        /*001c*/ 	.word	0x00000000
        /*0020*/ 	.short	0x0004
        /*0022*/ 	.short	0x0020
        /*0024*/ 	.byte	0x00, 0xf4, 0x21, 0x00


	//----- nvinfo : EIATTR_KPARAM_INFO
	.align		4
.L_15:
        /*0028*/ 	.byte	0x04, 0x17
        /*002a*/ 	.short	(.L_17 - .L_16)
.L_16:
        /*002c*/ 	.word	0x00000000
        /*0030*/ 	.short	0x0003
        /*0032*/ 	.short	0x0018
        /*0034*/ 	.byte	0x00, 0xf4, 0x21, 0x00


	//----- nvinfo : EIATTR_KPARAM_INFO
	.align		4
.L_17:
        /*0038*/ 	.byte	0x04, 0x17
        /*003a*/ 	.short	(.L_19 - .L_18)
.L_18:
        /*003c*/ 	.word	0x00000000
        /*0040*/ 	.short	0x0002
        /*0042*/ 	.short	0x0010
        /*0044*/ 	.byte	0x00, 0xf4, 0x21, 0x00


	//----- nvinfo : EIATTR_KPARAM_INFO
	.align		4
.L_19:
        /*0048*/ 	.byte	0x04, 0x17
        /*004a*/ 	.short	(.L_21 - .L_20)
.L_20:
        /*004c*/ 	.word	0x00000000
        /*0050*/ 	.short	0x0001
        /*0052*/ 	.short	0x0008
        /*0054*/ 	.byte	0x00, 0xf4, 0x21, 0x00


	//----- nvinfo : EIATTR_KPARAM_INFO
	.align		4
.L_21:
        /*0058*/ 	.byte	0x04, 0x17
        /*005a*/ 	.short	(.L_23 - .L_22)
.L_22:
        /*005c*/ 	.word	0x00000000
        /*0060*/ 	.short	0x0000
        /*0062*/ 	.short	0x0000
        /*0064*/ 	.byte	0x00, 0xf4, 0x21, 0x00


	//----- nvinfo : EIATTR_SPARSE_MMA_MASK
	.align		4
.L_23:
        /*0068*/ 	.byte	0x03, 0x50
        /*006a*/ 	.short	0x0000


	//----- nvinfo : EIATTR_MAXREG_COUNT
	.align		4
        /*006c*/ 	.byte	0x03, 0x1b
        /*006e*/ 	.short	0x00ff


	//----- nvinfo : EIATTR_EXIT_INSTR_OFFSETS
	.align		4
        /*0070*/ 	.byte	0x04, 0x1c
        /*0072*/ 	.short	(.L_25 - .L_24)


	//   ....[0]....
.L_24:
        /*0074*/ 	.word	0x00000b80


	//   ....[1]....
        /*0078*/ 	.word	0x00000ba0


	//----- nvinfo : EIATTR_REQNTID
	.align		4
.L_25:
        /*007c*/ 	.byte	0x04, 0x10
        /*007e*/ 	.short	(.L_27 - .L_26)
.L_26:
        /*0080*/ 	.word	0x00000080
        /*0084*/ 	.word	0x00000001
        /*0088*/ 	.word	0x00000001


	//----- nvinfo : EIATTR_CBANK_PARAM_SIZE
	.align		4
.L_27:
        /*008c*/ 	.byte	0x03, 0x19
        /*008e*/ 	.short	0x002c


	//----- nvinfo : EIATTR_PARAM_CBANK
	.align		4
        /*0090*/ 	.byte	0x04, 0x0a
        /*0092*/ 	.short	(.L_29 - .L_28)
	.align		4
.L_28:
        /*0094*/ 	.word	index@(.nv.constant0.triton_poi_fused__native_batch_norm_legit_no_training_relu_13)
        /*0098*/ 	.short	0x0210
        /*009a*/ 	.short	0x002c


	//----- nvinfo : EIATTR_SW_WAR
	.align		4
.L_29:
        /*009c*/ 	.byte	0x04, 0x36
        /*009e*/ 	.short	(.L_31 - .L_30)
.L_30:
        /*00a0*/ 	.word	0x00000008
.L_31:


//--------------------- .nv.callgraph             --------------------------
	.section	.nv.callgraph,"",@"SHT_CUDA_CALLGRAPH"
	.align	4
	.sectionentsize	8
	.align		4
        /*0000*/ 	.word	0x00000000
	.align		4
        /*0004*/ 	.word	0xffffffff
	.align		4
        /*0008*/ 	.word	0x00000000
	.align		4
        /*000c*/ 	.word	0xfffffffe
	.align		4
        /*0010*/ 	.word	0x00000000
	.align		4
        /*0014*/ 	.word	0xfffffffd
	.align		4
        /*0018*/ 	.word	0x00000000
	.align		4
        /*001c*/ 	.word	0xfffffffc


//--------------------- .nv.constant4             --------------------------
	.section	.nv.constant4,"a",@progbits
	.align	8
	.align		8
.nv.constant4:
        /*0000*/ 	.dword	_$_str
	.align		8
        /*0008*/ 	.dword	_$_str_$_2


//--------------------- .text.triton_poi_fused__native_batch_norm_legit_no_training_relu_13 --------------------------
	.section	.text.triton_poi_fused__native_batch_norm_legit_no_training_relu_13,"ax",@progbits
	.align	128
        .global         triton_poi_fused__native_batch_norm_legit_no_training_relu_13
        .type           triton_poi_fused__native_batch_norm_legit_no_training_relu_13,@function
        .size           triton_poi_fused__native_batch_norm_legit_no_training_relu_13,(.L_x_1 - triton_poi_fused__native_batch_norm_legit_no_training_relu_13)
        .other          triton_poi_fused__native_batch_norm_legit_no_training_relu_13,@"STO_CUDA_ENTRY STV_DEFAULT"
triton_poi_fused__native_batch_norm_legit_no_training_relu_13:
.text.triton_poi_fused__native_batch_norm_legit_no_training_relu_13:
[----:B------:R-:W0:Y:S02]  /*0000*/  LDC R1, c[0x0][0x28] ;  /* 0x00000a00ff017b82 */ /* 0x000e240000000800 */
[----:B------:R-:W1:Y:S01]  /*0010*/  S2R R0, SR_TID.X ;  /* 0x0000000000007919 */ /* 0x000e620000002100 */
[----:B------:R-:W2:Y:S01]  /*0020*/  LDC.64 R2, c[0x0][0x220] ;  /* 0x00008800ff027b82 */ /* 0x000ea20000000a00 */
[----:B------:R-:W-:Y:S02]  /*0030*/  CS2R R12, SRZ ;  /* 0x00000000000c7805 */ /* 0x000fe4000001ff00 */
[----:B------:R-:W-:Y:S01]  /*0040*/  CS2R R14, SRZ ;  /* 0x00000000000e7805 */ /* 0x000fe2000001ff00 */
[----:B------:R-:W3:Y:S01]  /*0050*/  S2R R7, SR_CTAID.X ;  /* 0x0000000000077919 */ /* 0x000ee20000002500 */
[----:B------:R-:W-:Y:S01]  /*0060*/  ULDC.64 UR4, c[0x0][0x208] ;  /* 0x0000820000047ab9 */ /* 0x000fe20000000a00 */
[----:B------:R-:W-:Y:S02]  /*0070*/  CS2R R16, SRZ ;  /* 0x0000000000107805 */ /* 0x000fe4000001ff00 */
[----:B------:R-:W-:Y:S01]  /*0080*/  CS2R R18, SRZ ;  /* 0x0000000000127805 */ /* 0x000fe2000001ff00 */
[----:B------:R-:W4:Y:S08]  /*0090*/  LDC.64 R26, c[0x0][0x210] ;  /* 0x00008400ff1a7b82 */ /* 0x000f300000000a00 */
[----:B------:R-:W5:Y:S01]  /*00a0*/  LDC.64 R32, c[0x0][0x218] ;  /* 0x00008600ff207b82 */ /* 0x000f620000000a00 */
[----:B-1----:R-:W-:-:S04]  /*00b0*/  SHF.L.U32 R0, R0, 0x2, RZ ;  /* 0x0000000200007819 */ /* 0x002fc800000006ff */
[----:B------:R-:W-:-:S04]  /*00c0*/  LOP3.LUT R0, R0, 0x1fc, RZ, 0xc0, !PT ;  /* 0x000001fc00007812 */ /* 0x000fc800078ec0ff */
[----:B---3--:R-:W-:-:S04]  /*00d0*/  LEA R7, R7, R0, 0xa ;  /* 0x0000000007077211 */ /* 0x008fc800078e50ff */
[C---:B------:R-:W-:Y:S01]  /*00e0*/  ISETP.GE.AND P1, PT, R7.reuse, 0x396c0, PT ;  /* 0x000396c00700780c */ /* 0x040fe20003f26270 */
[----:B------:R-:W-:Y:S01]  /*00f0*/  IMAD.HI R0, R7, 0x2aaaaaab, RZ ;  /* 0x2aaaaaab07007827 */ /* 0x000fe200078e02ff */
[----:B------:R-:W-:-:S04]  /*0100*/  IADD3 R24, R7, 0x200, RZ ;  /* 0x0000020007187810 */ /* 0x000fc80007ffe0ff */
[----:B------:R-:W-:-:S04]  /*0110*/  SHF.R.U32.HI R5, RZ, 0x1f, R0 ;  /* 0x0000001fff057819 */ /* 0x000fc80000011600 */
[----:B------:R-:W-:Y:S01]  /*0120*/  LEA.HI R22, R0, R5, RZ, 0x1d ;  /* 0x0000000500167211 */ /* 0x000fe200078fe8ff */
[----:B------:R-:W-:-:S04]  /*0130*/  IMAD.HI R0, R24, 0x2aaaaaab, RZ ;  /* 0x2aaaaaab18007827 */ /* 0x000fc800078e02ff */
[----:B------:R-:W-:-:S04]  /*0140*/  IMAD R22, R22, -0x30, R7 ;  /* 0xffffffd016167824 */ /* 0x000fc800078e0207 */
[----:B--2---:R-:W-:-:S05]  /*0150*/  IMAD.WIDE R4, R22, 0x4, R2 ;  /* 0x0000000416047825 */ /* 0x004fca00078e0202 */
[----:B------:R1:W2:Y:S01]  /*0160*/  @!P1 LDG.E.EL.128 R12, desc[UR4][R4.64] ;  /* 0x00000004040c9981 */ /* 0x0002a2000c2e1d00 */
[----:B------:R-:W-:Y:S02]  /*0170*/  SHF.R.U32.HI R9, RZ, 0x1f, R0 ;  /* 0x0000001fff097819 */ /* 0x000fe40000011600 */
[----:B------:R-:W-:Y:S02]  /*0180*/  ISETP.GE.AND P0, PT, R24, 0x396c0, PT ;  /* 0x000396c01800780c */ /* 0x000fe40003f06270 */
[----:B------:R-:W-:-:S05]  /*0190*/  LEA.HI R9, R0, R9, RZ, 0x1d ;  /* 0x0000000900097211 */ /* 0x000fca00078fe8ff */
[----:B------:R-:W-:-:S04]  /*01a0*/  IMAD R24, R9, -0x30, R24 ;  /* 0xffffffd009187824 */ /* 0x000fc800078e0218 */
[----:B------:R-:W-:-:S05]  /*01b0*/  IMAD.WIDE R2, R24, 0x4, R2 ;  /* 0x0000000418027825 */ /* 0x000fca00078e0202 */
[----:B------:R3:W3:Y:S01]  /*01c0*/  @!P0 LDG.E.EL.128 R16, desc[UR4][R2.64] ;  /* 0x0000000402108981 */ /* 0x0006e2000c2e1d00 */
[----:B------:R-:W-:Y:S01]  /*01d0*/  HFMA2.MMA R0, -RZ, RZ, 1.625, 0 ;  /* 0x3e800000ff007435 */ /* 0x000fe200000001ff */
[----:B----4-:R-:W-:Y:S01]  /*01e0*/  IMAD.WIDE R26, R7, 0x4, R26 ;  /* 0x00000004071a7825 */ /* 0x010fe200078e021a */
[----:B-1----:R-:W-:Y:S02]  /*01f0*/  CS2R R4, SRZ ;  /* 0x0000000000047805 */ /* 0x002fe4000001ff00 */
[----:B------:R-:W-:Y:S02]  /*0200*/  CS2R R6, SRZ ;  /* 0x0000000000067805 */ /* 0x000fe4000001ff00 */
[----:B------:R-:W-:Y:S01]  /*0210*/  CS2R R8, SRZ ;  /* 0x0000000000087805 */ /* 0x000fe2000001ff00 */
[----:B-----5:R-:W-:Y:S01]  /*0220*/  IMAD.WIDE R20, R24, 0x4, R32 ;  /* 0x0000000418147825 */ /* 0x020fe200078e0220 */
[----:B------:R-:W-:-:S04]  /*0230*/  CS2R R10, SRZ ;  /* 0x00000000000a7805 */ /* 0x000fc8000001ff00 */
[----:B------:R1:W4:Y:S04]  /*0240*/  @!P0 LDG.E.EL.128 R4, desc[UR4][R20.64] ;  /* 0x0000000414048981 */ /* 0x000328000c2e1d00 */
[----:B------:R-:W4:Y:S01]  /*0250*/  @!P0 LDG.E.128 R8, desc[UR4][R26.64+0x800] ;  /* 0x000800041a088981 */ /* 0x000f22000c1e1d00 */
[----:B------:R-:W-:-:S04]  /*0260*/  IMAD.WIDE R32, R22, 0x4, R32 ;  /* 0x0000000416207825 */ /* 0x000fc800078e0220 */
[----:B--2---:R-:W-:Y:S01]  /*0270*/  FADD R12, R12, 0.0010000000474974513054 ;  /* 0x3a83126f0c0c7421 */ /* 0x004fe20000000000 */
[----:B---3--:R-:W-:Y:S01]  /*0280*/  FADD R3, R13, 0.0010000000474974513054 ;  /* 0x3a83126f0d037421 */ /* 0x008fe20000000000 */
[----:B------:R-:W-:Y:S01]  /*0290*/  FADD R13, R14, 0.0010000000474974513054 ;  /* 0x3a83126f0e0d7421 */ /* 0x000fe20000000000 */
[----:B------:R-:W-:Y:S01]  /*02a0*/  FADD R14, R15, 0.0010000000474974513054 ;  /* 0x3a83126f0f0e7421 */ /* 0x000fe20000000000 */
[----:B------:R-:W2:Y:S08]  /*02b0*/  MUFU.SQRT R2, R12 ;  /* 0x0000000c00027308 */ /* 0x000eb00000002000 */
[----:B------:R-:W3:Y:S01]  /*02c0*/  MUFU.SQRT R13, R13 ;  /* 0x0000000d000d7308 */ /* 0x000ee20000002000 */
[----:B--2---:R-:W-:-:S07]  /*02d0*/  FSETP.GT.AND P5, PT, R2, 8.50705917302346158658e+37, PT ;  /* 0x7e8000000200780b */ /* 0x004fce0003fa4000 */
[----:B------:R-:W2:Y:S01]  /*02e0*/  MUFU.SQRT R3, R3 ;  /* 0x0000000300037308 */ /* 0x000ea20000002000 */
[----:B------:R-:W-:Y:S01]  /*02f0*/  FADD R16, R16, 0.0010000000474974513054 ;  /* 0x3a83126f10107421 */ /* 0x000fe20000000000 */
[----:B------:R-:W-:Y:S01]  /*0300*/  FSETP.GEU.AND P2, PT, R2, 1.175494350822287508e-38, PT ;  /* 0x008000000200780b */ /* 0x000fe20003f4e000 */
[----:B------:R-:W-:Y:S01]  /*0310*/  FADD R17, R17, 0.0010000000474974513054 ;  /* 0x3a83126f11117421 */ /* 0x000fe20000000000 */
[----:B-1----:R-:W-:Y:S01]  /*0320*/  FSEL R20, R0, 1, P5 ;  /* 0x3f80000000147808 */ /* 0x002fe20002800000 */
[----:B------:R-:W-:Y:S01]  /*0330*/  FADD R18, R18, 0.0010000000474974513054 ;  /* 0x3a83126f12127421 */ /* 0x000fe20000000000 */
[----:B------:R-:W-:Y:S01]  /*0340*/  FADD R19, R19, 0.0010000000474974513054 ;  /* 0x3a83126f13137421 */ /* 0x000fe20000000000 */
[C---:B---3--:R-:W-:Y:S01]  /*0350*/  FSETP.GT.AND P6, PT, R13.reuse, 8.50705917302346158658e+37, PT ;  /* 0x7e8000000d00780b */ /* 0x048fe20003fc4000 */
[----:B------:R-:W1:Y:S03]  /*0360*/  MUFU.SQRT R14, R14 ;  /* 0x0000000e000e7308 */ /* 0x000e660000002000 */
[----:B------:R-:W-:Y:S01]  /*0370*/  FSEL R21, R0, 1, P6 ;  /* 0x3f80000000157808 */ /* 0x000fe20003000000 */
[----:B------:R-:W-:Y:S01]  /*0380*/  @P5 FMUL R2, R2, 0.25 ;  /* 0x3e80000002025820 */ /* 0x000fe20000400000 */
[----:B------:R-:W-:Y:S01]  /*0390*/  FSETP.GEU.AND P5, PT, R13, 1.175494350822287508e-38, PT ;  /* 0x008000000d00780b */ /* 0x000fe20003fae000 */
[----:B----4-:R-:W-:Y:S01]  /*03a0*/  FADD R7, -R7, R11 ;  /* 0x0000000b07077221 */ /* 0x010fe20000000100 */
[C---:B--2---:R-:W-:Y:S01]  /*03b0*/  FSETP.GT.AND P3, PT, R3.reuse, 8.50705917302346158658e+37, PT ;  /* 0x7e8000000300780b */ /* 0x044fe20003f64000 */
[----:B------:R-:W2:Y:S01]  /*03c0*/  MUFU.SQRT R15, R16 ;  /* 0x00000010000f7308 */ /* 0x000ea20000002000 */
[----:B------:R-:W-:Y:S01]  /*03d0*/  FSETP.GEU.AND P4, PT, R3, 1.175494350822287508e-38, PT ;  /* 0x008000000300780b */ /* 0x000fe20003f8e000 */
[----:B------:R-:W-:Y:S01]  /*03e0*/  @!P2 FMUL R2, R2, 16777216 ;  /* 0x4b8000000202a820 */ /* 0x000fe20000400000 */
[----:B------:R-:W-:Y:S01]  /*03f0*/  @!P2 FMUL R20, R20, 16777216 ;  /* 0x4b8000001414a820 */ /* 0x000fe20000400000 */
[----:B------:R-:W-:Y:S01]  /*0400*/  @P6 FMUL R13, R13, 0.25 ;  /* 0x3e8000000d0d6820 */ /* 0x000fe20000400000 */
[----:B-1----:R-:W-:-:S03]  /*0410*/  FSETP.GT.AND P2, PT, R14, 8.50705917302346158658e+37, PT ;  /* 0x7e8000000e00780b */ /* 0x002fc60003f44000 */
[----:B------:R1:W3:Y:S02]  /*0420*/  MUFU.SQRT R12, R17 ;  /* 0x00000011000c7308 */ /* 0x0002e40000002000 */
[----:B------:R-:W-:Y:S01]  /*0430*/  @!P5 FMUL R13, R13, 16777216 ;  /* 0x4b8000000d0dd820 */ /* 0x000fe20000400000 */
[----:B------:R-:W-:Y:S01]  /*0440*/  @!P5 FMUL R21, R21, 16777216 ;  /* 0x4b8000001515d820 */ /* 0x000fe20000400000 */
[----:B------:R-:W-:Y:S01]  /*0450*/  @P3 FMUL R3, R3, 0.25 ;  /* 0x3e80000003033820 */ /* 0x000fe20000400000 */
[C---:B------:R-:W-:Y:S02]  /*0460*/  FSEL R29, R0.reuse, 1, P2 ;  /* 0x3f800000001d7808 */ /* 0x040fe40001000000 */
[----:B--2---:R-:W-:Y:S01]  /*0470*/  FSETP.GT.AND P5, PT, R15, 8.50705917302346158658e+37, PT ;  /* 0x7e8000000f00780b */ /* 0x004fe20003fa4000 */
[----:B------:R-:W2:Y:S01]  /*0480*/  MUFU.SQRT R23, R18 ;  /* 0x0000001200177308 */ /* 0x000ea20000002000 */
[----:B-1----:R-:W-:Y:S01]  /*0490*/  FSEL R17, R0, 1, P3 ;  /* 0x3f80000000117808 */ /* 0x002fe20001800000 */
[----:B------:R-:W-:Y:S01]  /*04a0*/  @!P4 FMUL R3, R3, 16777216 ;  /* 0x4b8000000303c820 */ /* 0x000fe20000400000 */
[C---:B------:R-:W-:Y:S01]  /*04b0*/  FSETP.GEU.AND P3, PT, R14.reuse, 1.175494350822287508e-38, PT ;  /* 0x008000000e00780b */ /* 0x040fe20003f6e000 */
[----:B------:R-:W-:-:S02]  /*04c0*/  @P2 FMUL R14, R14, 0.25 ;  /* 0x3e8000000e0e2820 */ /* 0x000fc40000400000 */
[----:B------:R-:W-:Y:S01]  /*04d0*/  @!P4 FMUL R17, R17, 16777216 ;  /* 0x4b8000001111c820 */ /* 0x000fe20000400000 */
[C---:B------:R-:W-:Y:S01]  /*04e0*/  FSETP.GEU.AND P4, PT, R15.reuse, 1.175494350822287508e-38, PT ;  /* 0x008000000f00780b */ /* 0x040fe20003f8e000 */
[----:B------:R-:W1:Y:S01]  /*04f0*/  MUFU.RCP R28, R13 ;  /* 0x0000000d001c7308 */ /* 0x000e620000001000 */
[C---:B---3--:R-:W-:Y:S02]  /*0500*/  FSETP.GT.AND P6, PT, R12.reuse, 8.50705917302346158658e+37, PT ;  /* 0x7e8000000c00780b */ /* 0x048fe40003fc4000 */
[----:B------:R-:W-:Y:S01]  /*0510*/  FSETP.GEU.AND P2, PT, R12, 1.175494350822287508e-38, PT ;  /* 0x008000000c00780b */ /* 0x000fe20003f4e000 */
[----:B------:R-:W-:-:S04]  /*0520*/  @P5 FMUL R15, R15, 0.25 ;  /* 0x3e8000000f0f5820 */ /* 0x000fc80000400000 */
[----:B------:R-:W3:Y:S01]  /*0530*/  MUFU.SQRT R13, R19 ;  /* 0x00000013000d7308 */ /* 0x000ee20000002000 */
[----:B------:R-:W-:Y:S01]  /*0540*/  @!P3 FMUL R14, R14, 16777216 ;  /* 0x4b8000000e0eb820 */ /* 0x000fe20000400000 */
[----:B------:R-:W-:Y:S01]  /*0550*/  @!P3 FMUL R29, R29, 16777216 ;  /* 0x4b8000001d1db820 */ /* 0x000fe20000400000 */
[----:B--2---:R-:W-:Y:S01]  /*0560*/  FSETP.GT.AND P3, PT, R23, 8.50705917302346158658e+37, PT ;  /* 0x7e8000001700780b */ /* 0x004fe20003f64000 */
[----:B------:R-:W-:Y:S02]  /*0570*/  @!P4 FMUL R15, R15, 16777216 ;  /* 0x4b8000000f0fc820 */ /* 0x000fe40000400000 */
[----:B------:R-:W-:Y:S01]  /*0580*/  @P6 FMUL R12, R12, 0.25 ;  /* 0x3e8000000c0c6820 */ /* 0x000fe20000400000 */
[----:B-1----:R-:W-:Y:S01]  /*0590*/  FMUL R28, R28, R21 ;  /* 0x000000151c1c7220 */ /* 0x002fe20000400000 */
[----:B------:R1:W2:Y:S02]  /*05a0*/  MUFU.RCP R25, R2 ;  /* 0x0000000200197308 */ /* 0x0002a40000001000 */
[----:B------:R-:W-:-:S06]  /*05b0*/  @!P2 FMUL R12, R12, 16777216 ;  /* 0x4b8000000c0ca820 */ /* 0x000fcc0000400000 */
[----:B------:R4:W5:Y:S01]  /*05c0*/  MUFU.RCP R30, R3 ;  /* 0x00000003001e7308 */ /* 0x0009620000001000 */
[----:B-1----:R-:W-:Y:S02]  /*05d0*/  FSEL R2, R0, 1, P5 ;  /* 0x3f80000000027808 */ /* 0x002fe40002800000 */
[C---:B------:R-:W-:Y:S01]  /*05e0*/  FSETP.GEU.AND P5, PT, R23.reuse, 1.175494350822287508e-38, PT ;  /* 0x008000001700780b */ /* 0x040fe20003fae000 */
[----:B------:R-:W-:Y:S02]  /*05f0*/  @P3 FMUL R23, R23, 0.25 ;  /* 0x3e80000017173820 */ /* 0x000fe40000400000 */
[----:B------:R-:W-:Y:S01]  /*0600*/  @!P4 FMUL R2, R2, 16777216 ;  /* 0x4b8000000202c820 */ /* 0x000fe20000400000 */
[----:B---3--:R-:W-:Y:S01]  /*0610*/  FSETP.GT.AND P4, PT, R13, 8.50705917302346158658e+37, PT ;  /* 0x7e8000000d00780b */ /* 0x008fe20003f84000 */
[----:B------:R-:W1:Y:S01]  /*0620*/  MUFU.RCP R14, R14 ;  /* 0x0000000e000e7308 */ /* 0x000e620000001000 */
[----:B----4-:R-:W-:Y:S01]  /*0630*/  FSEL R3, R0, 1, P6 ;  /* 0x3f80000000037808 */ /* 0x010fe20003000000 */
[----:B--2---:R-:W-:Y:S01]  /*0640*/  FMUL R25, R25, R20 ;  /* 0x0000001419197220 */ /* 0x004fe20000400000 */
[----:B------:R-:W-:-:S03]  /*0650*/  FSETP.GEU.AND P6, PT, R13, 1.175494350822287508e-38, PT ;  /* 0x008000000d00780b */ /* 0x000fc60003fce000 */
[----:B------:R-:W-:Y:S01]  /*0660*/  @!P2 FMUL R3, R3, 16777216 ;  /* 0x4b8000000303a820 */ /* 0x000fe20000400000 */
[----:B-----5:R-:W-:Y:S01]  /*0670*/  FMUL R30, R30, R17 ;  /* 0x000000111e1e7220 */ /* 0x020fe20000400000 */
[----:B------:R-:W2:Y:S01]  /*0680*/  MUFU.RCP R15, R15 ;  /* 0x0000000f000f7308 */ /* 0x000ea20000001000 */
[----:B------:R-:W-:-:S03]  /*0690*/  @!P5 FMUL R23, R23, 16777216 ;  /* 0x4b8000001717d820 */ /* 0x000fc60000400000 */
[----:B------:R-:W-:Y:S01]  /*06a0*/  @P4 FMUL R13, R13, 0.25 ;  /* 0x3e8000000d0d4820 */ /* 0x000fe20000400000 */
[----:B-1----:R-:W-:-:S03]  /*06b0*/  FMUL R29, R14, R29 ;  /* 0x0000001d0e1d7220 */ /* 0x002fc60000400000 */
[----:B------:R-:W-:Y:S01]  /*06c0*/  @!P6 FMUL R13, R13, 16777216 ;  /* 0x4b8000000d0de820 */ /* 0x000fe20000400000 */
[----:B------:R-:W1:Y:S01]  /*06d0*/  MUFU.RCP R12, R12 ;  /* 0x0000000c000c7308 */ /* 0x000e620000001000 */
[C---:B------:R-:W-:Y:S01]  /*06e0*/  FSEL R14, R0.reuse, 1, P3 ;  /* 0x3f800000000e7808 */ /* 0x040fe20001800000 */
[----:B--2---:R-:W-:Y:S01]  /*06f0*/  FMUL R2, R15, R2 ;  /* 0x000000020f027220 */ /* 0x004fe20000400000 */
[----:B------:R-:W-:-:S05]  /*0700*/  FSEL R15, R0, 1, P4 ;  /* 0x3f800000000f7808 */ /* 0x000fca0002000000 */
[----:B------:R-:W2:Y:S01]  /*0710*/  MUFU.RCP R23, R23 ;  /* 0x0000001700177308 */ /* 0x000ea20000001000 */
[----:B------:R-:W-:Y:S01]  /*0720*/  @!P5 FMUL R14, R14, 16777216 ;  /* 0x4b8000000e0ed820 */ /* 0x000fe20000400000 */
[----:B------:R-:W-:Y:S01]  /*0730*/  @!P6 FMUL R15, R15, 16777216 ;  /* 0x4b8000000f0fe820 */ /* 0x000fe20000400000 */
[----:B------:R-:W-:Y:S02]  /*0740*/  CS2R R16, SRZ ;  /* 0x0000000000107805 */ /* 0x000fe4000001ff00 */
[----:B------:R-:W-:Y:S01]  /*0750*/  CS2R R18, SRZ ;  /* 0x0000000000127805 */ /* 0x000fe2000001ff00 */
[----:B-1----:R-:W-:Y:S02]  /*0760*/  FMUL R0, R12, R3 ;  /* 0x000000030c007220 */ /* 0x002fe40000400000 */
[----:B------:R1:W3:Y:S01]  /*0770*/  MUFU.RCP R20, R13 ;  /* 0x0000000d00147308 */ /* 0x0002e20000001000 */
[----:B------:R-:W-:Y:S02]  /*0780*/  FADD R3, -R4, R8 ;  /* 0x0000000804037221 */ /* 0x000fe40000000100 */
[----:B------:R-:W4:Y:S01]  /*0790*/  @!P1 LDG.E.128 R16, desc[UR4][R26.64] ;  /* 0x000000041a109981 */ /* 0x000f22000c1e1d00 */
[----:B--2---:R-:W-:Y:S01]  /*07a0*/  FMUL R23, R23, R14 ;  /* 0x0000000e17177220 */ /* 0x004fe20000400000 */
[----:B-1----:R-:W-:Y:S01]  /*07b0*/  CS2R R12, SRZ ;  /* 0x00000000000c7805 */ /* 0x002fe2000001ff00 */
[----:B---3--:R-:W-:Y:S01]  /*07c0*/  FMUL R20, R20, R15 ;  /* 0x0000000f14147220 */ /* 0x008fe20000400000 */
[----:B------:R-:W-:-:S06]  /*07d0*/  CS2R R14, SRZ ;  /* 0x00000000000e7805 */ /* 0x000fcc000001ff00 */
[----:B------:R1:W4:Y:S01]  /*07e0*/  @!P1 LDG.E.EL.128 R12, desc[UR4][R32.64] ;  /* 0x00000004200c9981 */ /* 0x000322000c2e1d00 */
[----:B------:R-:W-:Y:S01]  /*07f0*/  FADD R21, -R5, R9 ;  /* 0x0000000905157221 */ /* 0x000fe20000000100 */
[----:B------:R-:W-:Y:S01]  /*0800*/  FADD R6, -R6, R10 ;  /* 0x0000000a06067221 */ /* 0x000fe20000000100 */
[----:B------:R-:W2:Y:S08]  /*0810*/  LDC.64 R8, c[0x0][0x228] ;  /* 0x00008a00ff087b82 */ /* 0x000eb00000000a00 */
[----:B------:R-:W3:Y:S01]  /*0820*/  LDC.64 R10, c[0x0][0x230] ;  /* 0x00008c00ff0a7b82 */ /* 0x000ee20000000a00 */
[----:B------:R-:W-:Y:S01]  /*0830*/  FMUL R20, R20, R7 ;  /* 0x0000000714147220 */ /* 0x000fe20000400000 */
[----:B------:R-:W-:Y:S01]  /*0840*/  FMUL R23, R23, R6 ;  /* 0x0000000617177220 */ /* 0x000fe20000400000 */
[----:B------:R-:W-:Y:S01]  /*0850*/  CS2R R6, SRZ ;  /* 0x0000000000067805 */ /* 0x000fe2000001ff00 */
[----:B---3--:R-:W-:-:S04]  /*0860*/  IMAD.WIDE R34, R22, 0x4, R10 ;  /* 0x0000000416227825 */ /* 0x008fc800078e020a */
[----:B-1----:R-:W-:Y:S01]  /*0870*/  IMAD.WIDE R32, R24, 0x4, R10 ;  /* 0x0000000418207825 */ /* 0x002fe200078e020a */
[----:B------:R-:W-:-:S03]  /*0880*/  CS2R R10, SRZ ;  /* 0x00000000000a7805 */ /* 0x000fc6000001ff00 */
[----:B----4-:R-:W-:Y:S01]  /*0890*/  FADD R4, -R15, R19 ;  /* 0x000000130f047221 */ /* 0x010fe20000000100 */
[----:B------:R-:W-:Y:S01]  /*08a0*/  FADD R5, -R14, R18 ;  /* 0x000000120e057221 */ /* 0x000fe20000000100 */
[----:B------:R-:W-:Y:S01]  /*08b0*/  FADD R17, -R13, R17 ;  /* 0x000000110d117221 */ /* 0x000fe20000000100 */
[----:B------:R-:W-:Y:S01]  /*08c0*/  FADD R12, -R12, R16 ;  /* 0x000000100c0c7221 */ /* 0x000fe20000000100 */
[----:B------:R-:W-:Y:S01]  /*08d0*/  FMUL R16, R29, R4 ;  /* 0x000000041d107220 */ /* 0x000fe20000400000 */
[----:B------:R-:W-:Y:S01]  /*08e0*/  FMUL R13, R28, R5 ;  /* 0x000000051c0d7220 */ /* 0x000fe20000400000 */
[----:B--2---:R-:W-:Y:S01]  /*08f0*/  IMAD.WIDE R18, R22, 0x4, R8 ;  /* 0x0000000416127825 */ /* 0x004fe200078e0208 */
[----:B------:R-:W-:-:S03]  /*0900*/  CS2R R4, SRZ ;  /* 0x0000000000047805 */ /* 0x000fc6000001ff00 */
[----:B------:R-:W-:Y:S01]  /*0910*/  IMAD.WIDE R28, R24, 0x4, R8 ;  /* 0x00000004181c7825 */ /* 0x000fe200078e0208 */
[----:B------:R-:W-:Y:S02]  /*0920*/  CS2R R8, SRZ ;  /* 0x0000000000087805 */ /* 0x000fe4000001ff00 */
[----:B------:R1:W2:Y:S04]  /*0930*/  @!P1 LDG.E.EL.128 R4, desc[UR4][R18.64] ;  /* 0x0000000412049981 */ /* 0x0002a8000c2e1d00 */
[----:B------:R-:W2:Y:S01]  /*0940*/  @!P1 LDG.E.EL.128 R8, desc[UR4][R34.64] ;  /* 0x0000000422089981 */ /* 0x000ea2000c2e1d00 */
[----:B------:R-:W-:Y:S01]  /*0950*/  FMUL R30, R30, R17 ;  /* 0x000000111e1e7220 */ /* 0x000fe20000400000 */
[----:B------:R-:W-:Y:S01]  /*0960*/  FMUL R25, R25, R12 ;  /* 0x0000000c19197220 */ /* 0x000fe20000400000 */
[----:B------:R-:W-:-:S02]  /*0970*/  CS2R R14, SRZ ;  /* 0x00000000000e7805 */ /* 0x000fc4000001ff00 */
[----:B-1----:R-:W-:Y:S01]  /*0980*/  CS2R R18, SRZ ;  /* 0x0000000000127805 */ /* 0x002fe2000001ff00 */
[----:B--2---:R-:W-:Y:S01]  /*0990*/  FFMA R6, R13, R6, R10 ;  /* 0x000000060d067223 */ /* 0x004fe2000000000a */
[----:B------:R-:W-:Y:S01]  /*09a0*/  FFMA R7, R16, R7, R11 ;  /* 0x0000000710077223 */ /* 0x000fe2000000000b */
[----:B------:R-:W-:Y:S02]  /*09b0*/  CS2R R12, SRZ ;  /* 0x00000000000c7805 */ /* 0x000fe4000001ff00 */
[----:B------:R-:W-:-:S04]  /*09c0*/  CS2R R16, SRZ ;  /* 0x0000000000107805 */ /* 0x000fc8000001ff00 */
[----:B------:R-:W2:Y:S04]  /*09d0*/  @!P0 LDG.E.EL.128 R12, desc[UR4][R28.64] ;  /* 0x000000041c0c8981 */ /* 0x000ea8000c2e1d00 */
[----:B------:R-:W2:Y:S01]  /*09e0*/  @!P0 LDG.E.EL.128 R16, desc[UR4][R32.64] ;  /* 0x0000000420108981 */ /* 0x000ea2000c2e1d00 */
[----:B------:R-:W-:Y:S01]  /*09f0*/  FFMA R5, R30, R5, R9 ;  /* 0x000000051e057223 */ /* 0x000fe20000000009 */
[----:B------:R-:W-:Y:S01]  /*0a00*/  FFMA R4, R25, R4, R8 ;  /* 0x0000000419047223 */ /* 0x000fe20000000008 */
[----:B------:R-:W-:Y:S01]  /*0a10*/  FSETP.GEU.AND P2, PT, R7, RZ, PT ;  /* 0x000000ff0700720b */ /* 0x000fe20003f4e000 */
[----:B------:R-:W-:Y:S01]  /*0a20*/  FMUL R0, R0, R21 ;  /* 0x0000001500007220 */ /* 0x000fe20000400000 */
[----:B------:R-:W-:Y:S01]  /*0a30*/  FSETP.GEU.AND P3, PT, R6, RZ, PT ;  /* 0x000000ff0600720b */ /* 0x000fe20003f6e000 */
[----:B------:R-:W-:Y:S01]  /*0a40*/  FMUL R3, R2, R3 ;  /* 0x0000000302037220 */ /* 0x000fe20000400000 */
[----:B------:R-:W-:-:S02]  /*0a50*/  FSETP.GEU.AND P4, PT, R5, RZ, PT ;  /* 0x000000ff0500720b */ /* 0x000fc40003f8e000 */
[----:B------:R-:W-:Y:S02]  /*0a60*/  FSETP.GEU.AND P5, PT, R4, RZ, PT ;  /* 0x000000ff0400720b */ /* 0x000fe40003fae000 */
[----:B------:R-:W-:Y:S02]  /*0a70*/  SEL R7, R7, RZ, P2 ;  /* 0x000000ff07077207 */ /* 0x000fe40001000000 */
[----:B------:R-:W-:Y:S02]  /*0a80*/  SEL R6, R6, RZ, P3 ;  /* 0x000000ff06067207 */ /* 0x000fe40001800000 */
[----:B------:R-:W-:Y:S02]  /*0a90*/  SEL R5, R5, RZ, P4 ;  /* 0x000000ff05057207 */ /* 0x000fe40002000000 */
[----:B------:R-:W-:-:S05]  /*0aa0*/  SEL R4, R4, RZ, P5 ;  /* 0x000000ff04047207 */ /* 0x000fca0002800000 */
[----:B------:R1:W-:Y:S01]  /*0ab0*/  @!P1 STG.E.128 desc[UR4][R26.64], R4 ;  /* 0x000000041a009986 */ /* 0x0003e2000c101d04 */
[----:B--2---:R-:W-:Y:S01]  /*0ac0*/  FFMA R15, R20, R15, R19 ;  /* 0x0000000f140f7223 */ /* 0x004fe20000000013 */
[----:B------:R-:W-:Y:S01]  /*0ad0*/  FFMA R14, R23, R14, R18 ;  /* 0x0000000e170e7223 */ /* 0x000fe20000000012 */
[----:B------:R-:W-:Y:S01]  /*0ae0*/  FFMA R0, R0, R13, R17 ;  /* 0x0000000d00007223 */ /* 0x000fe20000000011 */
[----:B------:R-:W-:Y:S02]  /*0af0*/  FFMA R3, R3, R12, R16 ;  /* 0x0000000c03037223 */ /* 0x000fe40000000010 */
[----:B------:R-:W-:Y:S02]  /*0b00*/  FSETP.GEU.AND P1, PT, R15, RZ, PT ;  /* 0x000000ff0f00720b */ /* 0x000fe40003f2e000 */
[----:B------:R-:W-:Y:S02]  /*0b10*/  FSETP.GEU.AND P2, PT, R14, RZ, PT ;  /* 0x000000ff0e00720b */ /* 0x000fe40003f4e000 */
[----:B------:R-:W-:-:S02]  /*0b20*/  FSETP.GEU.AND P3, PT, R0, RZ, PT ;  /* 0x000000ff0000720b */ /* 0x000fc40003f6e000 */
[----:B------:R-:W-:Y:S02]  /*0b30*/  FSETP.GEU.AND P4, PT, R3, RZ, PT ;  /* 0x000000ff0300720b */ /* 0x000fe40003f8e000 */
[----:B------:R-:W-:Y:S02]  /*0b40*/  SEL R15, R15, RZ, P1 ;  /* 0x000000ff0f0f7207 */ /* 0x000fe40000800000 */
[----:B------:R-:W-:Y:S02]  /*0b50*/  SEL R14, R14, RZ, P2 ;  /* 0x000000ff0e0e7207 */ /* 0x000fe40001000000 */
[----:B------:R-:W-:Y:S02]  /*0b60*/  SEL R13, R0, RZ, P3 ;  /* 0x000000ff000d7207 */ /* 0x000fe40001800000 */
[----:B------:R-:W-:Y:S01]  /*0b70*/  SEL R12, R3, RZ, P4 ;  /* 0x000000ff030c7207 */ /* 0x000fe20002000000 */
[----:B-1----:R-:W-:Y:S06]  /*0b80*/  @P0 EXIT ;  /* 0x000000000000094d */ /* 0x002fec0003800000 */
[----:B------:R-:W-:Y:S01]  /*0b90*/  STG.E.128 desc[UR4][R26.64+0x800], R12 ;  /* 0x0008000c1a007986 */ /* 0x000fe2000c101d04 */
[----:B------:R-:W-:Y:S05]  /*0ba0*/  EXIT ;  /* 0x000000000000794d */ /* 0x000fea0003800000 */
.L_x_0:
[----:B------:R-:W-:-:S00]  /*0bb0*/  BRA `(.L_x_0) ;  /* 0xfffffffc00fc7947 */ /* 0x000fc0000383ffff */
[----:B------:R-:W-:-:S00]  /*0bc0*/  NOP ;  /* 0x0000000000007918 */ /* 0x000fc00000000000 */
        /* <DEDUP_REMOVED lines=11> */
.L_x_1:


//--------------------- .nv.global.init           --------------------------
	.section	.nv.global.init,"aw",@progbits
.nv.global.init:
	.type		_$_str,@object
	.size		_$_str,(_$_str_$_2 - _$_str)
_$_str:
        /*0000*/ 	.byte	0x5f, 0x5f, 0x43, 0x55, 0x44, 0x41, 0x5f, 0x46, 0x54, 0x5a, 0x00
	.type		_$_str_$_2,@object
	.size		_$_str_$_2,(.L_1 - _$_str_$_2)
_$_str_$_2:
        /*000b*/ 	.byte	0x5f, 0x5f, 0x43, 0x55, 0x44, 0x41, 0x5f, 0x50, 0x52, 0x45, 0x43, 0x5f, 0x53, 0x51, 0x52, 0x54
        /*001b*/ 	.byte	0x00
.L_1:


//--------------------- .nv.constant0.triton_poi_fused__native_batch_norm_legit_no_training_relu_13 --------------------------
	.section	.nv.constant0.triton_poi_fused__native_batch_norm_legit_no_training_relu_13,"a",@progbits
	.sectionflags	@""
	.align	4
.nv.constant0.triton_poi_fused__native_batch_norm_legit_no_training_relu_13:
	.zero		572
